//
// Generated by NVIDIA NVVM Compiler
//
// Compiler Build ID: CL-36424714
// Cuda compilation tools, release 13.0, V13.0.88
// Based on NVVM 20.0.0
//

.version 9.0
.target sm_100
.address_size 64

	// .globl	extractYSlice

.visible .entry extractYSlice(
	.param .u64 .ptr .align 1 extractYSlice_param_0,
	.param .u64 .ptr .align 1 extractYSlice_param_1,
	.param .u32 extractYSlice_param_2,
	.param .u32 extractYSlice_param_3,
	.param .u32 extractYSlice_param_4,
	.param .u32 extractYSlice_param_5,
	.param .u32 extractYSlice_param_6
)
{
	.reg .pred 	%p<2>;
	.reg .b32 	%r<11>;
	.reg .b32 	%f<2>;
	.reg .b64 	%rd<9>;

	ld.param.u64 	%rd1, [extractYSlice_param_0];
	ld.param.u64 	%rd2, [extractYSlice_param_1];
	ld.param.u32 	%r2, [extractYSlice_param_3];
	ld.param.u32 	%r3, [extractYSlice_param_4];
	ld.param.u32 	%r4, [extractYSlice_param_5];
	ld.param.u32 	%r5, [extractYSlice_param_6];
	mov.u32 	%r6, %ctaid.x;
	mov.u32 	%r7, %ntid.x;
	mov.u32 	%r8, %tid.x;
	mad.lo.s32 	%r1, %r6, %r7, %r8;
	setp.ge.s32 	%p1, %r1, %r2;
	@%p1 bra 	$L__BB0_2;
	cvta.to.global.u64 	%rd3, %rd2;
	cvta.to.global.u64 	%rd4, %rd1;
	mad.lo.s32 	%r9, %r4, %r2, %r1;
	mad.lo.s32 	%r10, %r9, %r3, %r5;
	mul.wide.s32 	%rd5, %r10, 4;
	add.s64 	%rd6, %rd3, %rd5;
	ld.global.nc.f32 	%f1, [%rd6];
	mul.wide.s32 	%rd7, %r1, 4;
	add.s64 	%rd8, %rd4, %rd7;
	st.global.f32 	[%rd8], %f1;
$L__BB0_2:
	ret;

}


// ===== COMPILED SASS (sm_100) =====

	.target	sm_100

	.elftype	@"ET_EXEC"


//--------------------- .note.nv.tkinfo           --------------------------
	.section	.note.nv.tkinfo,"",@"SHT_NOTE"
	.sectionflags	@"SHF_NOTE_NV_TKINFO"
	.tkinfo
        /*0018*/ 	.word	0x00000002
        /*0030*/ 	.string	""
        /*0030*/ 	.string	"ptxas"
        /*0030*/ 	.string	"Cuda compilation tools, release 13.0, V13.0.88"
        /*0030*/ 	.string	"Build cuda_13.0.r13.0/compiler.36424714_0"
        /*0030*/ 	.string	"-arch sm_100 -m 64 "



//--------------------- .note.nv.cuinfo           --------------------------
	.section	.note.nv.cuinfo,"",@"SHT_NOTE"
	.sectionflags	@"SHF_NOTE_NV_CUINFO"
        /*0018*/ 	.short	0x0002
        /*001a*/ 	.short	0x0064
        /*001c*/ 	.short	0x0082
	.zero		2


//--------------------- .nv.info                  --------------------------
	.section	.nv.info,"",@"SHT_CUDA_INFO"
	.align	4


	//----- nvinfo : EIATTR_REGCOUNT
	.align		4
        /*0000*/ 	.byte	0x04, 0x2f
        /*0002*/ 	.short	(.L_1 - .L_0)
	.align		4
.L_0:
        /*0004*/ 	.word	index@(extractYSlice)
        /*0008*/ 	.word	0x00000008


	//----- nvinfo : EIATTR_FRAME_SIZE
	.align		4
.L_1:
        /*000c*/ 	.byte	0x04, 0x11
        /*000e*/ 	.short	(.L_3 - .L_2)
	.align		4
.L_2:
        /*0010*/ 	.word	index@(extractYSlice)
        /*0014*/ 	.word	0x00000000


	//----- nvinfo : EIATTR_MIN_STACK_SIZE
	.align		4
.L_3:
        /*0018*/ 	.byte	0x04, 0x12
        /*001a*/ 	.short	(.L_5 - .L_4)
	.align		4
.L_4:
        /*001c*/ 	.word	index@(extractYSlice)
        /*0020*/ 	.word	0x00000000
.L_5:


//--------------------- .nv.compat                --------------------------
	.section	.nv.compat,"",@"SHT_CUDA_COMPAT_INFO"
	.align	4
        /*0000*/ 	.byte	0x02, 0x09, 0x00, 0x00, 0x02, 0x02, 0x01, 0x00, 0x02, 0x05, 0x05, 0x00, 0x03, 0x07, 0x01, 0x01
        /*0010*/ 	.byte	0x02, 0x03, 0x00, 0x00, 0x02, 0x06, 0x01, 0x00, 0x04, 0x0b, 0x08, 0x00, 0x09, 0x00, 0x00, 0x00
        /*0020*/ 	.byte	0x00, 0x00, 0x00, 0x00


//--------------------- .nv.info.extractYSlice    --------------------------
	.section	.nv.info.extractYSlice,"",@"SHT_CUDA_INFO"
	.sectionflags	@""
	.align	4


	//----- nvinfo : EIATTR_CUDA_API_VERSION
	.align		4
        /*0000*/ 	.byte	0x04, 0x37
        /*0002*/ 	.short	(.L_7 - .L_6)
.L_6:
        /*0004*/ 	.word	0x00000082


	//----- nvinfo : EIATTR_KPARAM_INFO
	.align		4
.L_7:
        /*0008*/ 	.byte	0x04, 0x17
        /*000a*/ 	.short	(.L_9 - .L_8)
.L_8:
        /*000c*/ 	.word	0x00000000
        /*0010*/ 	.short	0x0006
        /*0012*/ 	.short	0x0020
        /*0014*/ 	.byte	0x00, 0xf0, 0x11, 0x00


	//----- nvinfo : EIATTR_KPARAM_INFO
	.align		4
.L_9:
        /*0018*/ 	.byte	0x04, 0x17
        /*001a*/ 	.short	(.L_11 - .L_10)
.L_10:
        /*001c*/ 	.word	0x00000000
        /*0020*/ 	.short	0x0005
        /*0022*/ 	.short	0x001c
        /*0024*/ 	.byte	0x00, 0xf0, 0x11, 0x00


	//----- nvinfo : EIATTR_KPARAM_INFO
	.align		4
.L_11:
        /*0028*/ 	.byte	0x04, 0x17
        /*002a*/ 	.short	(.L_13 - .L_12)
.L_12:
        /*002c*/ 	.word	0x00000000
        /*0030*/ 	.short	0x0004
        /*0032*/ 	.short	0x0018
        /*0034*/ 	.byte	0x00, 0xf0, 0x11, 0x00


	//----- nvinfo : EIATTR_KPARAM_INFO
	.align		4
.L_13:
        /*0038*/ 	.byte	0x04, 0x17
        /*003a*/ 	.short	(.L_15 - .L_14)
.L_14:
        /*003c*/ 	.word	0x00000000
        /*0040*/ 	.short	0x0003
        /*0042*/ 	.short	0x0014
        /*0044*/ 	.byte	0x00, 0xf0, 0x11, 0x00


	//----- nvinfo : EIATTR_KPARAM_INFO
	.align		4
.L_15:
        /*0048*/ 	.byte	0x04, 0x17
        /*004a*/ 	.short	(.L_17 - .L_16)
.L_16:
        /*004c*/ 	.word	0x00000000
        /*0050*/ 	.short	0x0002
        /*0052*/ 	.short	0x0010
        /*0054*/ 	.byte	0x00, 0xf0, 0x11, 0x00


	//----- nvinfo : EIATTR_KPARAM_INFO
	.align		4
.L_17:
        /*0058*/ 	.byte	0x04, 0x17
        /*005a*/ 	.short	(.L_19 - .L_18)
.L_18:
        /*005c*/ 	.word	0x00000000
        /*0060*/ 	.short	0x0001
        /*0062*/ 	.short	0x0008
        /*0064*/ 	.byte	0x00, 0xf5, 0x21, 0x00


	//----- nvinfo : EIATTR_KPARAM_INFO
	.align		4
.L_19:
        /*0068*/ 	.byte	0x04, 0x17
        /*006a*/ 	.short	(.L_21 - .L_20)
.L_20:
        /*006c*/ 	.word	0x00000000
        /*0070*/ 	.short	0x0000
        /*0072*/ 	.short	0x0000
        /*0074*/ 	.byte	0x00, 0xf5, 0x21, 0x00


	//----- nvinfo : EIATTR_SPARSE_MMA_MASK
	.align		4
.L_21:
        /*0078*/ 	.byte	0x03, 0x50
        /*007a*/ 	.short	0x0000


	//----- nvinfo : EIATTR_MAXREG_COUNT
	.align		4
        /*007c*/ 	.byte	0x03, 0x1b
        /*007e*/ 	.short	0x00ff


	//----- nvinfo : EIATTR_MERCURY_ISA_VERSION
	.align		4
        /*0080*/ 	.byte	0x03, 0x5f
        /*0082*/ 	.short	0x0101


	//----- nvinfo : EIATTR_VRC_CTA_INIT_COUNT
	.align		4
        /*0084*/ 	.byte	0x02, 0x4a
	.zero		1
	.zero		1


	//----- nvinfo : EIATTR_EXIT_INSTR_OFFSETS
	.align		4
        /*0088*/ 	.byte	0x04, 0x1c
        /*008a*/ 	.short	(.L_23 - .L_22)


	//   ....[0]....
.L_22:
        /*008c*/ 	.word	0x00000070


	//   ....[1]....
        /*0090*/ 	.word	0x00000130


	//----- nvinfo : EIATTR_CBANK_PARAM_SIZE
	.align		4
.L_23:
        /*0094*/ 	.byte	0x03, 0x19
        /*0096*/ 	.short	0x0024


	//----- nvinfo : EIATTR_PARAM_CBANK
	.align		4
        /*0098*/ 	.byte	0x04, 0x0a
        /*009a*/ 	.short	(.L_25 - .L_24)
	.align		4
.L_24:
        /*009c*/ 	.word	index@(.nv.constant0.extractYSlice)
        /*00a0*/ 	.short	0x0380
        /*00a2*/ 	.short	0x0024


	//----- nvinfo : EIATTR_SW_WAR
	.align		4
.L_25:
        /*00a4*/ 	.byte	0x04, 0x36
        /*00a6*/ 	.short	(.L_27 - .L_26)
.L_26:
        /*00a8*/ 	.word	0x00000008
.L_27:


//--------------------- .nv.callgraph             --------------------------
	.section	.nv.callgraph,"",@"SHT_CUDA_CALLGRAPH"
	.align	4
	.sectionentsize	8
	.align		4
        /*0000*/ 	.word	0x00000000
	.align		4
        /*0004*/ 	.word	0xffffffff
	.align		4
        /*0008*/ 	.word	0x00000000
	.align		4
        /*000c*/ 	.word	0xfffffffe
	.align		4
        /*0010*/ 	.word	0x00000000
	.align		4
        /*0014*/ 	.word	0xfffffffd
	.align		4
        /*0018*/ 	.word	0x00000000
	.align		4
        /*001c*/ 	.word	0xfffffffc


//--------------------- .text.extractYSlice       --------------------------
	.section	.text.extractYSlice,"ax",@progbits
	.align	128
        .global         extractYSlice
        .type           extractYSlice,@function
        .size           extractYSlice,(.L_x_1 - extractYSlice)
        .other          extractYSlice,@"STO_CUDA_ENTRY STV_DEFAULT"
extractYSlice:
.text.extractYSlice:
[----:B------:R-:W-:Y:S01]  /*0000*/  LDC R1, c[0x0][0x37c] ;  /* 0x0000df00ff017b82 */ /* 0x000fe20000000800 */
[----:B------:R-:W0:Y:S07]  /*0010*/  S2R R3, SR_TID.X ;  /* 0x0000000000037919 */ /* 0x000e2e0000002100 */
[----:B------:R-:W0:Y:S01]  /*0020*/  S2UR UR4, SR_CTAID.X ;  /* 0x00000000000479c3 */ /* 0x000e220000002500 */
[----:B------:R-:W1:Y:S07]  /*0030*/  LDCU UR6, c[0x0][0x394] ;  /* 0x00007280ff0677ac */ /* 0x000e6e0008000800 */
[----:B------:R-:W0:Y:S02]  /*0040*/  LDC R0, c[0x0][0x360] ;  /* 0x0000d800ff007b82 */ /* 0x000e240000000800 */
[----:B0-----:R-:W-:-:S05]  /*0050*/  IMAD R0, R0, UR4, R3 ;  /* 0x0000000400007c24 */ /* 0x001fca000f8e0203 */
[----:B-1----:R-:W-:-:S13]  /*0060*/  ISETP.GE.AND P0, PT, R0, UR6, PT ;  /* 0x0000000600007c0c */ /* 0x002fda000bf06270 */
[----:B------:R-:W-:Y:S05]  /*0070*/  @P0 EXIT ;  /* 0x000000000000094d */ /* 0x000fea0003800000 */
[----:B------:R-:W0:Y:S01]  /*0080*/  LDC.64 R4, c[0x0][0x398] ;  /* 0x0000e600ff047b82 */ /* 0x000e220000000a00 */
[----:B------:R-:W1:Y:S01]  /*0090*/  LDCU UR7, c[0x0][0x3a0] ;  /* 0x00007400ff0777ac */ /* 0x000e620008000800 */
[----:B------:R-:W2:Y:S06]  /*00a0*/  LDCU.64 UR4, c[0x0][0x358] ;  /* 0x00006b00ff0477ac */ /* 0x000eac0008000a00 */
[----:B------:R-:W3:Y:S01]  /*00b0*/  LDC.64 R2, c[0x0][0x388] ;  /* 0x0000e200ff027b82 */ /* 0x000ee20000000a00 */
[----:B0-----:R-:W-:-:S04]  /*00c0*/  IMAD R5, R5, UR6, R0 ;  /* 0x0000000605057c24 */ /* 0x001fc8000f8e0200 */
[----:B-1----:R-:W-:-:S04]  /*00d0*/  IMAD R5, R5, R4, UR7 ;  /* 0x0000000705057e24 */ /* 0x002fc8000f8e0204 */
[----:B---3--:R-:W-:Y:S02]  /*00e0*/  IMAD.WIDE R2, R5, 0x4, R2 ;  /* 0x0000000405027825 */ /* 0x008fe400078e0202 */
[----:B------:R-:W0:Y:S04]  /*00f0*/  LDC.64 R4, c[0x0][0x380] ;  /* 0x0000e000ff047b82 */ /* 0x000e280000000a00 */
[----:B--2---:R-:W2:Y:S01]  /*0100*/  LDG.E.CONSTANT R3, desc[UR4][R2.64] ;  /* 0x0000000402037981 */ /* 0x004ea2000c1e9900 */
[----:B0-----:R-:W-:-:S05]  /*0110*/  IMAD.WIDE R4, R0, 0x4, R4 ;  /* 0x0000000400047825 */ /* 0x001fca00078e0204 */
[----:B--2---:R-:W-:Y:S01]  /*0120*/  STG.E desc[UR4][R4.64], R3 ;  /* 0x0000000304007986 */ /* 0x004fe2000c101904 */
[----:B------:R-:W-:Y:S05]  /*0130*/  EXIT ;  /* 0x000000000000794d */ /* 0x000fea0003800000 */
.L_x_0:
[----:B------:R-:W-:-:S00]  /*0140*/  BRA `(.L_x_0) ;  /* 0xfffffffc00fc7947 */ /* 0x000fc0000383ffff */
[----:B------:R-:W-:-:S00]  /*0150*/  NOP ;  /* 0x0000000000007918 */ /* 0x000fc00000000000 */
        /* <DEDUP_REMOVED lines=10> */
.L_x_1:


//--------------------- .nv.shared.reserved.0     --------------------------
	.section	.nv.shared.reserved.0,"aw",@nobits
	.weak		__nv_reservedSMEM_offset_0_alias
	.size		__nv_reservedSMEM_offset_0_alias, 0, 64
	.other		__nv_reservedSMEM_offset_0_alias,@"STO_CUDA_RESERVED_SHARED STV_DEFAULT"
__nv_reservedSMEM_offset_0_alias:
	.zero		0
	.zero		64


//--------------------- .nv.constant0.extractYSlice --------------------------
	.section	.nv.constant0.extractYSlice,"a",@progbits
	.sectionflags	@""
	.align	4
.nv.constant0.extractYSlice:
	.zero		932


//--------------------- SYMBOLS --------------------------

	.type		.nv.reservedSmem.offset0,@object
	.size		.nv.reservedSmem.offset0,0x4
